//
// Generated by NVIDIA NVVM Compiler
//
// Compiler Build ID: CL-36424714
// Cuda compilation tools, release 13.0, V13.0.88
// Based on NVVM 20.0.0
//

.version 9.0
.target sm_100
.address_size 64

	// .globl	_Z16read_write_16_16Pii

.visible .entry _Z16read_write_16_16Pii(
	.param .u64 .ptr .align 1 _Z16read_write_16_16Pii_param_0,
	.param .u32 _Z16read_write_16_16Pii_param_1
)
{
	.reg .pred 	%p<5>;
	.reg .b32 	%r<9>;
	.reg .b64 	%rd<5>;

	ld.param.u64 	%rd1, [_Z16read_write_16_16Pii_param_0];
	ld.param.u32 	%r2, [_Z16read_write_16_16Pii_param_1];
	mov.u32 	%r3, %ctaid.x;
	mov.u32 	%r4, %ntid.x;
	mov.u32 	%r5, %tid.x;
	mad.lo.s32 	%r1, %r3, %r4, %r5;
	setp.ge.s32 	%p1, %r1, %r2;
	and.b32  	%r6, %r1, 1;
	setp.eq.b32 	%p2, %r6, 1;
	not.pred 	%p3, %p2;
	or.pred  	%p4, %p1, %p3;
	@%p4 bra 	$L__BB0_2;
	cvta.to.global.u64 	%rd2, %rd1;
	mul.wide.s32 	%rd3, %r1, 4;
	add.s64 	%rd4, %rd2, %rd3;
	ld.global.u32 	%r7, [%rd4];
	add.s32 	%r8, %r7, 1;
	st.global.u32 	[%rd4], %r8;
$L__BB0_2:
	ret;

}


// ===== COMPILED SASS (sm_100) =====

	.target	sm_100

	.elftype	@"ET_EXEC"


//--------------------- .note.nv.tkinfo           --------------------------
	.section	.note.nv.tkinfo,"",@"SHT_NOTE"
	.sectionflags	@"SHF_NOTE_NV_TKINFO"
	.tkinfo
        /*0018*/ 	.word	0x00000002
        /*0030*/ 	.string	""
        /*0030*/ 	.string	"ptxas"
        /*0030*/ 	.string	"Cuda compilation tools, release 13.0, V13.0.88"
        /*0030*/ 	.string	"Build cuda_13.0.r13.0/compiler.36424714_0"
        /*0030*/ 	.string	"-arch sm_100 -m 64 "



//--------------------- .note.nv.cuinfo           --------------------------
	.section	.note.nv.cuinfo,"",@"SHT_NOTE"
	.sectionflags	@"SHF_NOTE_NV_CUINFO"
        /*0018*/ 	.short	0x0002
        /*001a*/ 	.short	0x0064
        /*001c*/ 	.short	0x0082
	.zero		2


//--------------------- .nv.info                  --------------------------
	.section	.nv.info,"",@"SHT_CUDA_INFO"
	.align	4


	//----- nvinfo : EIATTR_REGCOUNT
	.align		4
        /*0000*/ 	.byte	0x04, 0x2f
        /*0002*/ 	.short	(.L_1 - .L_0)
	.align		4
.L_0:
        /*0004*/ 	.word	index@(_Z16read_write_16_16Pii)
        /*0008*/ 	.word	0x00000008


	//----- nvinfo : EIATTR_FRAME_SIZE
	.align		4
.L_1:
        /*000c*/ 	.byte	0x04, 0x11
        /*000e*/ 	.short	(.L_3 - .L_2)
	.align		4
.L_2:
        /*0010*/ 	.word	index@(_Z16read_write_16_16Pii)
        /*0014*/ 	.word	0x00000000


	//----- nvinfo : EIATTR_MIN_STACK_SIZE
	.align		4
.L_3:
        /*0018*/ 	.byte	0x04, 0x12
        /*001a*/ 	.short	(.L_5 - .L_4)
	.align		4
.L_4:
        /*001c*/ 	.word	index@(_Z16read_write_16_16Pii)
        /*0020*/ 	.word	0x00000000
.L_5:


//--------------------- .nv.compat                --------------------------
	.section	.nv.compat,"",@"SHT_CUDA_COMPAT_INFO"
	.align	4
        /*0000*/ 	.byte	0x02, 0x09, 0x00, 0x00, 0x02, 0x02, 0x01, 0x00, 0x02, 0x05, 0x05, 0x00, 0x03, 0x07, 0x01, 0x01
        /*0010*/ 	.byte	0x02, 0x03, 0x00, 0x00, 0x02, 0x06, 0x01, 0x00, 0x04, 0x0b, 0x08, 0x00, 0x09, 0x00, 0x00, 0x00
        /*0020*/ 	.byte	0x00, 0x00, 0x00, 0x00


//--------------------- .nv.info._Z16read_write_16_16Pii --------------------------
	.section	.nv.info._Z16read_write_16_16Pii,"",@"SHT_CUDA_INFO"
	.sectionflags	@""
	.align	4


	//----- nvinfo : EIATTR_CUDA_API_VERSION
	.align		4
        /*0000*/ 	.byte	0x04, 0x37
        /*0002*/ 	.short	(.L_7 - .L_6)
.L_6:
        /*0004*/ 	.word	0x00000082


	//----- nvinfo : EIATTR_KPARAM_INFO
	.align		4
.L_7:
        /*0008*/ 	.byte	0x04, 0x17
        /*000a*/ 	.short	(.L_9 - .L_8)
.L_8:
        /*000c*/ 	.word	0x00000000
        /*0010*/ 	.short	0x0001
        /*0012*/ 	.short	0x0008
        /*0014*/ 	.byte	0x00, 0xf0, 0x11, 0x00


	//----- nvinfo : EIATTR_KPARAM_INFO
	.align		4
.L_9:
        /*0018*/ 	.byte	0x04, 0x17
        /*001a*/ 	.short	(.L_11 - .L_10)
.L_10:
        /*001c*/ 	.word	0x00000000
        /*0020*/ 	.short	0x0000
        /*0022*/ 	.short	0x0000
        /*0024*/ 	.byte	0x00, 0xf5, 0x21, 0x00


	//----- nvinfo : EIATTR_SPARSE_MMA_MASK
	.align		4
.L_11:
        /*0028*/ 	.byte	0x03, 0x50
        /*002a*/ 	.short	0x0000


	//----- nvinfo : EIATTR_MAXREG_COUNT
	.align		4
        /*002c*/ 	.byte	0x03, 0x1b
        /*002e*/ 	.short	0x00ff


	//----- nvinfo : EIATTR_MERCURY_ISA_VERSION
	.align		4
        /*0030*/ 	.byte	0x03, 0x5f
        /*0032*/ 	.short	0x0101


	//----- nvinfo : EIATTR_VRC_CTA_INIT_COUNT
	.align		4
        /*0034*/ 	.byte	0x02, 0x4a
	.zero		1
	.zero		1


	//----- nvinfo : EIATTR_EXIT_INSTR_OFFSETS
	.align		4
        /*0038*/ 	.byte	0x04, 0x1c
        /*003a*/ 	.short	(.L_13 - .L_12)


	//   ....[0]....
.L_12:
        /*003c*/ 	.word	0x00000090


	//   ....[1]....
        /*0040*/ 	.word	0x00000100


	//----- nvinfo : EIATTR_CBANK_PARAM_SIZE
	.align		4
.L_13:
        /*0044*/ 	.byte	0x03, 0x19
        /*0046*/ 	.short	0x000c


	//----- nvinfo : EIATTR_PARAM_CBANK
	.align		4
        /*0048*/ 	.byte	0x04, 0x0a
        /*004a*/ 	.short	(.L_15 - .L_14)
	.align		4
.L_14:
        /*004c*/ 	.word	index@(.nv.constant0._Z16read_write_16_16Pii)
        /*0050*/ 	.short	0x0380
        /*0052*/ 	.short	0x000c


	//----- nvinfo : EIATTR_SW_WAR
	.align		4
.L_15:
        /*0054*/ 	.byte	0x04, 0x36
        /*0056*/ 	.short	(.L_17 - .L_16)
.L_16:
        /*0058*/ 	.word	0x00000008
.L_17:


//--------------------- .nv.callgraph             --------------------------
	.section	.nv.callgraph,"",@"SHT_CUDA_CALLGRAPH"
	.align	4
	.sectionentsize	8
	.align		4
        /*0000*/ 	.word	0x00000000
	.align		4
        /*0004*/ 	.word	0xffffffff
	.align		4
        /*0008*/ 	.word	0x00000000
	.align		4
        /*000c*/ 	.word	0xfffffffe
	.align		4
        /*0010*/ 	.word	0x00000000
	.align		4
        /*0014*/ 	.word	0xfffffffd
	.align		4
        /*0018*/ 	.word	0x00000000
	.align		4
        /*001c*/ 	.word	0xfffffffc


//--------------------- .text._Z16read_write_16_16Pii --------------------------
	.section	.text._Z16read_write_16_16Pii,"ax",@progbits
	.align	128
        .global         _Z16read_write_16_16Pii
        .type           _Z16read_write_16_16Pii,@function
        .size           _Z16read_write_16_16Pii,(.L_x_1 - _Z16read_write_16_16Pii)
        .other          _Z16read_write_16_16Pii,@"STO_CUDA_ENTRY STV_DEFAULT"
_Z16read_write_16_16Pii:
.text._Z16read_write_16_16Pii:
[----:B------:R-:W-:Y:S01]  /*0000*/  LDC R1, c[0x0][0x37c] ;  /* 0x0000df00ff017b82 */ /* 0x000fe20000000800 */
[----:B------:R-:W0:Y:S07]  /*0010*/  S2R R0, SR_TID.X ;  /* 0x0000000000007919 */ /* 0x000e2e0000002100 */
[----:B------:R-:W0:Y:S01]  /*0020*/  S2UR UR4, SR_CTAID.X ;  /* 0x00000000000479c3 */ /* 0x000e220000002500 */
[----:B------:R-:W1:Y:S07]  /*0030*/  LDCU UR5, c[0x0][0x388] ;  /* 0x00007100ff0577ac */ /* 0x000e6e0008000800 */
[----:B------:R-:W0:Y:S02]  /*0040*/  LDC R5, c[0x0][0x360] ;  /* 0x0000d800ff057b82 */ /* 0x000e240000000800 */
[----:B0-----:R-:W-:-:S05]  /*0050*/  IMAD R5, R5, UR4, R0 ;  /* 0x0000000405057c24 */ /* 0x001fca000f8e0200 */
[----:B------:R-:W-:-:S04]  /*0060*/  LOP3.LUT R0, R5, 0x1, RZ, 0xc0, !PT ;  /* 0x0000000105007812 */ /* 0x000fc800078ec0ff */
[----:B------:R-:W-:-:S04]  /*0070*/  ISETP.NE.U32.AND P0, PT, R0, 0x1, PT ;  /* 0x000000010000780c */ /* 0x000fc80003f05070 */
[----:B-1----:R-:W-:-:S13]  /*0080*/  ISETP.GE.OR P0, PT, R5, UR5, P0 ;  /* 0x0000000505007c0c */ /* 0x002fda0008706670 */
[----:B------:R-:W-:Y:S05]  /*0090*/  @P0 EXIT ;  /* 0x000000000000094d */ /* 0x000fea0003800000 */
[----:B------:R-:W0:Y:S01]  /*00a0*/  LDC.64 R2, c[0x0][0x380] ;  /* 0x0000e000ff027b82 */ /* 0x000e220000000a00 */
[----:B------:R-:W1:Y:S01]  /*00b0*/  LDCU.64 UR4, c[0x0][0x358] ;  /* 0x00006b00ff0477ac */ /* 0x000e620008000a00 */
[----:B0-----:R-:W-:-:S05]  /*00c0*/  IMAD.WIDE R2, R5, 0x4, R2 ;  /* 0x0000000405027825 */ /* 0x001fca00078e0202 */
[----:B-1----:R-:W2:Y:S02]  /*00d0*/  LDG.E R0, desc[UR4][R2.64] ;  /* 0x0000000402007981 */ /* 0x002ea4000c1e1900 */
[----:B--2---:R-:W-:-:S05]  /*00e0*/  IADD3 R5, PT, PT, R0, 0x1, RZ ;  /* 0x0000000100057810 */ /* 0x004fca0007ffe0ff */
[----:B------:R-:W-:Y:S01]  /*00f0*/  STG.E desc[UR4][R2.64], R5 ;  /* 0x0000000502007986 */ /* 0x000fe2000c101904 */
[----:B------:R-:W-:Y:S05]  /*0100*/  EXIT ;  /* 0x000000000000794d */ /* 0x000fea0003800000 */
.L_x_0:
[----:B------:R-:W-:-:S00]  /*0110*/  BRA `(.L_x_0) ;  /* 0xfffffffc00fc7947 */ /* 0x000fc0000383ffff */
[----:B------:R-:W-:-:S00]  /*0120*/  NOP ;  /* 0x0000000000007918 */ /* 0x000fc00000000000 */
        /* <DEDUP_REMOVED lines=13> */
.L_x_1:


//--------------------- .nv.shared.reserved.0     --------------------------
	.section	.nv.shared.reserved.0,"aw",@nobits
	.weak		__nv_reservedSMEM_offset_0_alias
	.size		__nv_reservedSMEM_offset_0_alias, 0, 64
	.other		__nv_reservedSMEM_offset_0_alias,@"STO_CUDA_RESERVED_SHARED STV_DEFAULT"
__nv_reservedSMEM_offset_0_alias:
	.zero		0
	.zero		64


//--------------------- .nv.constant0._Z16read_write_16_16Pii --------------------------
	.section	.nv.constant0._Z16read_write_16_16Pii,"a",@progbits
	.sectionflags	@""
	.align	4
.nv.constant0._Z16read_write_16_16Pii:
	.zero		908


//--------------------- SYMBOLS --------------------------

	.type		.nv.reservedSmem.offset0,@object
	.size		.nv.reservedSmem.offset0,0x4
